//
// Generated by NVIDIA NVVM Compiler
//
// Compiler Build ID: CL-36424714
// Cuda compilation tools, release 13.0, V13.0.88
// Based on NVVM 20.0.0
//

.version 9.0
.target sm_100
.address_size 64

	// .globl	_Z21transposeGlobalMemoryPfS_ii
// _ZZ21transposeSharedMemoryPfS_iiE4tile has been demoted
// _ZZ36transposeSharedMemoryNoBankConflictsPfS_iiE4tile has been demoted

.visible .entry _Z21transposeGlobalMemoryPfS_ii(
	.param .u64 .ptr .align 1 _Z21transposeGlobalMemoryPfS_ii_param_0,
	.param .u64 .ptr .align 1 _Z21transposeGlobalMemoryPfS_ii_param_1,
	.param .u32 _Z21transposeGlobalMemoryPfS_ii_param_2,
	.param .u32 _Z21transposeGlobalMemoryPfS_ii_param_3
)
{
	.reg .pred 	%p<4>;
	.reg .b32 	%r<15>;
	.reg .b32 	%f<2>;
	.reg .b64 	%rd<9>;

	ld.param.u64 	%rd1, [_Z21transposeGlobalMemoryPfS_ii_param_0];
	ld.param.u64 	%rd2, [_Z21transposeGlobalMemoryPfS_ii_param_1];
	ld.param.u32 	%r3, [_Z21transposeGlobalMemoryPfS_ii_param_2];
	ld.param.u32 	%r5, [_Z21transposeGlobalMemoryPfS_ii_param_3];
	mov.u32 	%r6, %ctaid.x;
	mov.u32 	%r7, %ntid.x;
	mov.u32 	%r8, %tid.x;
	mad.lo.s32 	%r1, %r6, %r7, %r8;
	mov.u32 	%r9, %ctaid.y;
	mov.u32 	%r10, %ntid.y;
	mov.u32 	%r11, %tid.y;
	mad.lo.s32 	%r12, %r9, %r10, %r11;
	setp.ge.s32 	%p1, %r1, %r3;
	setp.ge.s32 	%p2, %r12, %r5;
	or.pred  	%p3, %p1, %p2;
	@%p3 bra 	$L__BB0_2;
	cvta.to.global.u64 	%rd3, %rd1;
	cvta.to.global.u64 	%rd4, %rd2;
	mad.lo.s32 	%r13, %r3, %r12, %r1;
	mul.wide.s32 	%rd5, %r13, 4;
	add.s64 	%rd6, %rd3, %rd5;
	ld.global.f32 	%f1, [%rd6];
	mad.lo.s32 	%r14, %r5, %r1, %r12;
	mul.wide.s32 	%rd7, %r14, 4;
	add.s64 	%rd8, %rd4, %rd7;
	st.global.f32 	[%rd8], %f1;
$L__BB0_2:
	ret;

}
	// .globl	_Z21transposeSharedMemoryPfS_ii
.visible .entry _Z21transposeSharedMemoryPfS_ii(
	.param .u64 .ptr .align 1 _Z21transposeSharedMemoryPfS_ii_param_0,
	.param .u64 .ptr .align 1 _Z21transposeSharedMemoryPfS_ii_param_1,
	.param .u32 _Z21transposeSharedMemoryPfS_ii_param_2,
	.param .u32 _Z21transposeSharedMemoryPfS_ii_param_3
)
{
	.reg .pred 	%p<7>;
	.reg .b32 	%r<29>;
	.reg .b32 	%f<3>;
	.reg .b64 	%rd<9>;
	// demoted variable
	.shared .align 4 .b8 _ZZ21transposeSharedMemoryPfS_iiE4tile[4096];
	ld.param.u64 	%rd1, [_Z21transposeSharedMemoryPfS_ii_param_0];
	ld.param.u64 	%rd2, [_Z21transposeSharedMemoryPfS_ii_param_1];
	ld.param.u32 	%r9, [_Z21transposeSharedMemoryPfS_ii_param_2];
	ld.param.u32 	%r11, [_Z21transposeSharedMemoryPfS_ii_param_3];
	mov.u32 	%r12, %ctaid.x;
	mov.u32 	%r13, %ntid.x;
	mul.lo.s32 	%r1, %r12, %r13;
	mov.u32 	%r2, %tid.x;
	add.s32 	%r3, %r1, %r2;
	mov.u32 	%r14, %ctaid.y;
	mov.u32 	%r15, %ntid.y;
	mul.lo.s32 	%r4, %r14, %r15;
	mov.u32 	%r5, %tid.y;
	add.s32 	%r16, %r4, %r5;
	setp.ge.s32 	%p1, %r3, %r9;
	setp.ge.s32 	%p2, %r16, %r11;
	or.pred  	%p3, %p1, %p2;
	@%p3 bra 	$L__BB1_2;
	cvta.to.global.u64 	%rd3, %rd1;
	mad.lo.s32 	%r17, %r9, %r16, %r3;
	mul.wide.s32 	%rd4, %r17, 4;
	add.s64 	%rd5, %rd3, %rd4;
	ld.global.f32 	%f1, [%rd5];
	shl.b32 	%r18, %r5, 7;
	mov.u32 	%r19, _ZZ21transposeSharedMemoryPfS_iiE4tile;
	add.s32 	%r20, %r19, %r18;
	shl.b32 	%r21, %r2, 2;
	add.s32 	%r22, %r20, %r21;
	st.shared.f32 	[%r22], %f1;
$L__BB1_2:
	bar.sync 	0;
	add.s32 	%r7, %r4, %r2;
	add.s32 	%r8, %r1, %r5;
	setp.ge.s32 	%p4, %r7, %r11;
	setp.ge.s32 	%p5, %r8, %r9;
	or.pred  	%p6, %p5, %p4;
	@%p6 bra 	$L__BB1_4;
	shl.b32 	%r23, %r2, 7;
	mov.u32 	%r24, _ZZ21transposeSharedMemoryPfS_iiE4tile;
	add.s32 	%r25, %r24, %r23;
	shl.b32 	%r26, %r5, 2;
	add.s32 	%r27, %r25, %r26;
	ld.shared.f32 	%f2, [%r27];
	mad.lo.s32 	%r28, %r11, %r8, %r7;
	cvta.to.global.u64 	%rd6, %rd2;
	mul.wide.s32 	%rd7, %r28, 4;
	add.s64 	%rd8, %rd6, %rd7;
	st.global.f32 	[%rd8], %f2;
$L__BB1_4:
	ret;

}
	// .globl	_Z36transposeSharedMemoryNoBankConflictsPfS_ii
.visible .entry _Z36transposeSharedMemoryNoBankConflictsPfS_ii(
	.param .u64 .ptr .align 1 _Z36transposeSharedMemoryNoBankConflictsPfS_ii_param_0,
	.param .u64 .ptr .align 1 _Z36transposeSharedMemoryNoBankConflictsPfS_ii_param_1,
	.param .u32 _Z36transposeSharedMemoryNoBankConflictsPfS_ii_param_2,
	.param .u32 _Z36transposeSharedMemoryNoBankConflictsPfS_ii_param_3
)
{
	.reg .pred 	%p<7>;
	.reg .b32 	%r<27>;
	.reg .b32 	%f<3>;
	.reg .b64 	%rd<9>;
	// demoted variable
	.shared .align 4 .b8 _ZZ36transposeSharedMemoryNoBankConflictsPfS_iiE4tile[4224];
	ld.param.u64 	%rd1, [_Z36transposeSharedMemoryNoBankConflictsPfS_ii_param_0];
	ld.param.u64 	%rd2, [_Z36transposeSharedMemoryNoBankConflictsPfS_ii_param_1];
	ld.param.u32 	%r9, [_Z36transposeSharedMemoryNoBankConflictsPfS_ii_param_2];
	ld.param.u32 	%r11, [_Z36transposeSharedMemoryNoBankConflictsPfS_ii_param_3];
	mov.u32 	%r12, %ctaid.x;
	mov.u32 	%r13, %ntid.x;
	mul.lo.s32 	%r1, %r12, %r13;
	mov.u32 	%r2, %tid.x;
	add.s32 	%r3, %r1, %r2;
	mov.u32 	%r14, %ctaid.y;
	mov.u32 	%r15, %ntid.y;
	mul.lo.s32 	%r4, %r14, %r15;
	mov.u32 	%r5, %tid.y;
	add.s32 	%r16, %r4, %r5;
	setp.ge.s32 	%p1, %r3, %r9;
	setp.ge.s32 	%p2, %r16, %r11;
	or.pred  	%p3, %p1, %p2;
	@%p3 bra 	$L__BB2_2;
	cvta.to.global.u64 	%rd3, %rd1;
	mad.lo.s32 	%r17, %r9, %r16, %r3;
	mul.wide.s32 	%rd4, %r17, 4;
	add.s64 	%rd5, %rd3, %rd4;
	ld.global.f32 	%f1, [%rd5];
	mov.u32 	%r18, _ZZ36transposeSharedMemoryNoBankConflictsPfS_iiE4tile;
	mad.lo.s32 	%r19, %r5, 132, %r18;
	shl.b32 	%r20, %r2, 2;
	add.s32 	%r21, %r19, %r20;
	st.shared.f32 	[%r21], %f1;
$L__BB2_2:
	bar.sync 	0;
	add.s32 	%r7, %r4, %r2;
	add.s32 	%r8, %r1, %r5;
	setp.ge.s32 	%p4, %r7, %r11;
	setp.ge.s32 	%p5, %r8, %r9;
	or.pred  	%p6, %p5, %p4;
	@%p6 bra 	$L__BB2_4;
	mov.u32 	%r22, _ZZ36transposeSharedMemoryNoBankConflictsPfS_iiE4tile;
	mad.lo.s32 	%r23, %r2, 132, %r22;
	shl.b32 	%r24, %r5, 2;
	add.s32 	%r25, %r23, %r24;
	ld.shared.f32 	%f2, [%r25];
	mad.lo.s32 	%r26, %r11, %r8, %r7;
	cvta.to.global.u64 	%rd6, %rd2;
	mul.wide.s32 	%rd7, %r26, 4;
	add.s64 	%rd8, %rd6, %rd7;
	st.global.f32 	[%rd8], %f2;
$L__BB2_4:
	ret;

}


// ===== COMPILED SASS (sm_100) =====

	.target	sm_100

	.elftype	@"ET_EXEC"


//--------------------- .note.nv.tkinfo           --------------------------
	.section	.note.nv.tkinfo,"",@"SHT_NOTE"
	.sectionflags	@"SHF_NOTE_NV_TKINFO"
	.tkinfo
        /*0018*/ 	.word	0x00000002
        /*0030*/ 	.string	""
        /*0030*/ 	.string	"ptxas"
        /*0030*/ 	.string	"Cuda compilation tools, release 13.0, V13.0.88"
        /*0030*/ 	.string	"Build cuda_13.0.r13.0/compiler.36424714_0"
        /*0030*/ 	.string	"-arch sm_100 -m 64 "



//--------------------- .note.nv.cuinfo           --------------------------
	.section	.note.nv.cuinfo,"",@"SHT_NOTE"
	.sectionflags	@"SHF_NOTE_NV_CUINFO"
        /*0018*/ 	.short	0x0002
        /*001a*/ 	.short	0x0064
        /*001c*/ 	.short	0x0082
	.zero		2


//--------------------- .nv.info                  --------------------------
	.section	.nv.info,"",@"SHT_CUDA_INFO"
	.align	4


	//----- nvinfo : EIATTR_REGCOUNT
	.align		4
        /*0000*/ 	.byte	0x04, 0x2f
        /*0002*/ 	.short	(.L_1 - .L_0)
	.align		4
.L_0:
        /*0004*/ 	.word	index@(_Z21transposeGlobalMemoryPfS_ii)
        /*0008*/ 	.word	0x0000000a


	//----- nvinfo : EIATTR_FRAME_SIZE
	.align		4
.L_1:
        /*000c*/ 	.byte	0x04, 0x11
        /*000e*/ 	.short	(.L_3 - .L_2)
	.align		4
.L_2:
        /*0010*/ 	.word	index@(_Z21transposeGlobalMemoryPfS_ii)
        /*0014*/ 	.word	0x00000000


	//----- nvinfo : EIATTR_REGCOUNT
	.align		4
.L_3:
        /*0018*/ 	.byte	0x04, 0x2f
        /*001a*/ 	.short	(.L_5 - .L_4)
	.align		4
.L_4:
        /*001c*/ 	.word	index@(_Z21transposeSharedMemoryPfS_ii)
        /*0020*/ 	.word	0x0000000e


	//----- nvinfo : EIATTR_FRAME_SIZE
	.align		4
.L_5:
        /*0024*/ 	.byte	0x04, 0x11
        /*0026*/ 	.short	(.L_7 - .L_6)
	.align		4
.L_6:
        /*0028*/ 	.word	index@(_Z21transposeSharedMemoryPfS_ii)
        /*002c*/ 	.word	0x00000000


	//----- nvinfo : EIATTR_REGCOUNT
	.align		4
.L_7:
        /*0030*/ 	.byte	0x04, 0x2f
        /*0032*/ 	.short	(.L_9 - .L_8)
	.align		4
.L_8:
        /*0034*/ 	.word	index@(_Z36transposeSharedMemoryNoBankConflictsPfS_ii)
        /*0038*/ 	.word	0x0000000e


	//----- nvinfo : EIATTR_FRAME_SIZE
	.align		4
.L_9:
        /*003c*/ 	.byte	0x04, 0x11
        /*003e*/ 	.short	(.L_11 - .L_10)
	.align		4
.L_10:
        /*0040*/ 	.word	index@(_Z36transposeSharedMemoryNoBankConflictsPfS_ii)
        /*0044*/ 	.word	0x00000000


	//----- nvinfo : EIATTR_MIN_STACK_SIZE
	.align		4
.L_11:
        /*0048*/ 	.byte	0x04, 0x12
        /*004a*/ 	.short	(.L_13 - .L_12)
	.align		4
.L_12:
        /*004c*/ 	.word	index@(_Z36transposeSharedMemoryNoBankConflictsPfS_ii)
        /*0050*/ 	.word	0x00000000


	//----- nvinfo : EIATTR_MIN_STACK_SIZE
	.align		4
.L_13:
        /*0054*/ 	.byte	0x04, 0x12
        /*0056*/ 	.short	(.L_15 - .L_14)
	.align		4
.L_14:
        /*0058*/ 	.word	index@(_Z21transposeSharedMemoryPfS_ii)
        /*005c*/ 	.word	0x00000000


	//----- nvinfo : EIATTR_MIN_STACK_SIZE
	.align		4
.L_15:
        /*0060*/ 	.byte	0x04, 0x12
        /*0062*/ 	.short	(.L_17 - .L_16)
	.align		4
.L_16:
        /*0064*/ 	.word	index@(_Z21transposeGlobalMemoryPfS_ii)
        /*0068*/ 	.word	0x00000000
.L_17:


//--------------------- .nv.compat                --------------------------
	.section	.nv.compat,"",@"SHT_CUDA_COMPAT_INFO"
	.align	4
        /*0000*/ 	.byte	0x02, 0x09, 0x00, 0x00, 0x02, 0x02, 0x01, 0x00, 0x02, 0x05, 0x05, 0x00, 0x03, 0x07, 0x01, 0x01
        /*0010*/ 	.byte	0x02, 0x03, 0x00, 0x00, 0x02, 0x06, 0x01, 0x00, 0x04, 0x0b, 0x08, 0x00, 0x09, 0x00, 0x00, 0x00
        /*0020*/ 	.byte	0x00, 0x00, 0x00, 0x00


//--------------------- .nv.info._Z36transposeSharedMemoryNoBankConflictsPfS_ii --------------------------
	.section	.nv.info._Z36transposeSharedMemoryNoBankConflictsPfS_ii,"",@"SHT_CUDA_INFO"
	.sectionflags	@""
	.align	4


	//----- nvinfo : EIATTR_CUDA_API_VERSION
	.align		4
        /*0000*/ 	.byte	0x04, 0x37
        /*0002*/ 	.short	(.L_19 - .L_18)
.L_18:
        /*0004*/ 	.word	0x00000082


	//----- nvinfo : EIATTR_KPARAM_INFO
	.align		4
.L_19:
        /*0008*/ 	.byte	0x04, 0x17
        /*000a*/ 	.short	(.L_21 - .L_20)
.L_20:
        /*000c*/ 	.word	0x00000000
        /*0010*/ 	.short	0x0003
        /*0012*/ 	.short	0x0014
        /*0014*/ 	.byte	0x00, 0xf0, 0x11, 0x00


	//----- nvinfo : EIATTR_KPARAM_INFO
	.align		4
.L_21:
        /*0018*/ 	.byte	0x04, 0x17
        /*001a*/ 	.short	(.L_23 - .L_22)
.L_22:
        /*001c*/ 	.word	0x00000000
        /*0020*/ 	.short	0x0002
        /*0022*/ 	.short	0x0010
        /*0024*/ 	.byte	0x00, 0xf0, 0x11, 0x00


	//----- nvinfo : EIATTR_KPARAM_INFO
	.align		4
.L_23:
        /*0028*/ 	.byte	0x04, 0x17
        /*002a*/ 	.short	(.L_25 - .L_24)
.L_24:
        /*002c*/ 	.word	0x00000000
        /*0030*/ 	.short	0x0001
        /*0032*/ 	.short	0x0008
        /*0034*/ 	.byte	0x00, 0xf5, 0x21, 0x00


	//----- nvinfo : EIATTR_KPARAM_INFO
	.align		4
.L_25:
        /*0038*/ 	.byte	0x04, 0x17
        /*003a*/ 	.short	(.L_27 - .L_26)
.L_26:
        /*003c*/ 	.word	0x00000000
        /*0040*/ 	.short	0x0000
        /*0042*/ 	.short	0x0000
        /*0044*/ 	.byte	0x00, 0xf5, 0x21, 0x00


	//----- nvinfo : EIATTR_SPARSE_MMA_MASK
	.align		4
.L_27:
        /*0048*/ 	.byte	0x03, 0x50
        /*004a*/ 	.short	0x0000


	//----- nvinfo : EIATTR_MAXREG_COUNT
	.align		4
        /*004c*/ 	.byte	0x03, 0x1b
        /*004e*/ 	.short	0x00ff


	//----- nvinfo : EIATTR_NUM_BARRIERS
	.align		4
        /*0050*/ 	.byte	0x02, 0x4c
        /*0052*/ 	.byte	0x01
	.zero		1


	//----- nvinfo : EIATTR_MERCURY_ISA_VERSION
	.align		4
        /*0054*/ 	.byte	0x03, 0x5f
        /*0056*/ 	.short	0x0101


	//----- nvinfo : EIATTR_VRC_CTA_INIT_COUNT
	.align		4
        /*0058*/ 	.byte	0x02, 0x4a
	.zero		1
	.zero		1


	//----- nvinfo : EIATTR_EXIT_INSTR_OFFSETS
	.align		4
        /*005c*/ 	.byte	0x04, 0x1c
        /*005e*/ 	.short	(.L_29 - .L_28)


	//   ....[0]....
.L_28:
        /*0060*/ 	.word	0x000001e0


	//   ....[1]....
        /*0064*/ 	.word	0x00000290


	//----- nvinfo : EIATTR_CBANK_PARAM_SIZE
	.align		4
.L_29:
        /*0068*/ 	.byte	0x03, 0x19
        /*006a*/ 	.short	0x0018


	//----- nvinfo : EIATTR_PARAM_CBANK
	.align		4
        /*006c*/ 	.byte	0x04, 0x0a
        /*006e*/ 	.short	(.L_31 - .L_30)
	.align		4
.L_30:
        /*0070*/ 	.word	index@(.nv.constant0._Z36transposeSharedMemoryNoBankConflictsPfS_ii)
        /*0074*/ 	.short	0x0380
        /*0076*/ 	.short	0x0018


	//----- nvinfo : EIATTR_SW_WAR
	.align		4
.L_31:
        /*0078*/ 	.byte	0x04, 0x36
        /*007a*/ 	.short	(.L_33 - .L_32)
.L_32:
        /*007c*/ 	.word	0x00000008
.L_33:


//--------------------- .nv.info._Z21transposeSharedMemoryPfS_ii --------------------------
	.section	.nv.info._Z21transposeSharedMemoryPfS_ii,"",@"SHT_CUDA_INFO"
	.sectionflags	@""
	.align	4


	//----- nvinfo : EIATTR_CUDA_API_VERSION
	.align		4
        /*0000*/ 	.byte	0x04, 0x37
        /*0002*/ 	.short	(.L_35 - .L_34)
.L_34:
        /*0004*/ 	.word	0x00000082


	//----- nvinfo : EIATTR_KPARAM_INFO
	.align		4
.L_35:
        /*0008*/ 	.byte	0x04, 0x17
        /*000a*/ 	.short	(.L_37 - .L_36)
.L_36:
        /*000c*/ 	.word	0x00000000
        /*0010*/ 	.short	0x0003
        /*0012*/ 	.short	0x0014
        /*0014*/ 	.byte	0x00, 0xf0, 0x11, 0x00


	//----- nvinfo : EIATTR_KPARAM_INFO
	.align		4
.L_37:
        /*0018*/ 	.byte	0x04, 0x17
        /*001a*/ 	.short	(.L_39 - .L_38)
.L_38:
        /*001c*/ 	.word	0x00000000
        /*0020*/ 	.short	0x0002
        /*0022*/ 	.short	0x0010
        /*0024*/ 	.byte	0x00, 0xf0, 0x11, 0x00


	//----- nvinfo : EIATTR_KPARAM_INFO
	.align		4
.L_39:
        /*0028*/ 	.byte	0x04, 0x17
        /*002a*/ 	.short	(.L_41 - .L_40)
.L_40:
        /*002c*/ 	.word	0x00000000
        /*0030*/ 	.short	0x0001
        /*0032*/ 	.short	0x0008
        /*0034*/ 	.byte	0x00, 0xf5, 0x21, 0x00


	//----- nvinfo : EIATTR_KPARAM_INFO
	.align		4
.L_41:
        /*0038*/ 	.byte	0x04, 0x17
        /*003a*/ 	.short	(.L_43 - .L_42)
.L_42:
        /*003c*/ 	.word	0x00000000
        /*0040*/ 	.short	0x0000
        /*0042*/ 	.short	0x0000
        /*0044*/ 	.byte	0x00, 0xf5, 0x21, 0x00


	//----- nvinfo : EIATTR_SPARSE_MMA_MASK
	.align		4
.L_43:
        /*0048*/ 	.byte	0x03, 0x50
        /*004a*/ 	.short	0x0000


	//----- nvinfo : EIATTR_MAXREG_COUNT
	.align		4
        /*004c*/ 	.byte	0x03, 0x1b
        /*004e*/ 	.short	0x00ff


	//----- nvinfo : EIATTR_NUM_BARRIERS
	.align		4
        /*0050*/ 	.byte	0x02, 0x4c
        /*0052*/ 	.byte	0x01
	.zero		1


	//----- nvinfo : EIATTR_MERCURY_ISA_VERSION
	.align		4
        /*0054*/ 	.byte	0x03, 0x5f
        /*0056*/ 	.short	0x0101


	//----- nvinfo : EIATTR_VRC_CTA_INIT_COUNT
	.align		4
        /*0058*/ 	.byte	0x02, 0x4a
	.zero		1
	.zero		1


	//----- nvinfo : EIATTR_EXIT_INSTR_OFFSETS
	.align		4
        /*005c*/ 	.byte	0x04, 0x1c
        /*005e*/ 	.short	(.L_45 - .L_44)


	//   ....[0]....
.L_44:
        /*0060*/ 	.word	0x000001e0


	//   ....[1]....
        /*0064*/ 	.word	0x00000290


	//----- nvinfo : EIATTR_CBANK_PARAM_SIZE
	.align		4
.L_45:
        /*0068*/ 	.byte	0x03, 0x19
        /*006a*/ 	.short	0x0018


	//----- nvinfo : EIATTR_PARAM_CBANK
	.align		4
        /*006c*/ 	.byte	0x04, 0x0a
        /*006e*/ 	.short	(.L_47 - .L_46)
	.align		4
.L_46:
        /*0070*/ 	.word	index@(.nv.constant0._Z21transposeSharedMemoryPfS_ii)
        /*0074*/ 	.short	0x0380
        /*0076*/ 	.short	0x0018


	//----- nvinfo : EIATTR_SW_WAR
	.align		4
.L_47:
        /*0078*/ 	.byte	0x04, 0x36
        /*007a*/ 	.short	(.L_49 - .L_48)
.L_48:
        /*007c*/ 	.word	0x00000008
.L_49:


//--------------------- .nv.info._Z21transposeGlobalMemoryPfS_ii --------------------------
	.section	.nv.info._Z21transposeGlobalMemoryPfS_ii,"",@"SHT_CUDA_INFO"
	.sectionflags	@""
	.align	4


	//----- nvinfo : EIATTR_CUDA_API_VERSION
	.align		4
        /*0000*/ 	.byte	0x04, 0x37
        /*0002*/ 	.short	(.L_51 - .L_50)
.L_50:
        /*0004*/ 	.word	0x00000082


	//----- nvinfo : EIATTR_KPARAM_INFO
	.align		4
.L_51:
        /*0008*/ 	.byte	0x04, 0x17
        /*000a*/ 	.short	(.L_53 - .L_52)
.L_52:
        /*000c*/ 	.word	0x00000000
        /*0010*/ 	.short	0x0003
        /*0012*/ 	.short	0x0014
        /*0014*/ 	.byte	0x00, 0xf0, 0x11, 0x00


	//----- nvinfo : EIATTR_KPARAM_INFO
	.align		4
.L_53:
        /*0018*/ 	.byte	0x04, 0x17
        /*001a*/ 	.short	(.L_55 - .L_54)
.L_54:
        /*001c*/ 	.word	0x00000000
        /*0020*/ 	.short	0x0002
        /*0022*/ 	.short	0x0010
        /*0024*/ 	.byte	0x00, 0xf0, 0x11, 0x00


	//----- nvinfo : EIATTR_KPARAM_INFO
	.align		4
.L_55:
        /*0028*/ 	.byte	0x04, 0x17
        /*002a*/ 	.short	(.L_57 - .L_56)
.L_56:
        /*002c*/ 	.word	0x00000000
        /*0030*/ 	.short	0x0001
        /*0032*/ 	.short	0x0008
        /*0034*/ 	.byte	0x00, 0xf5, 0x21, 0x00


	//----- nvinfo : EIATTR_KPARAM_INFO
	.align		4
.L_57:
        /*0038*/ 	.byte	0x04, 0x17
        /*003a*/ 	.short	(.L_59 - .L_58)
.L_58:
        /*003c*/ 	.word	0x00000000
        /*0040*/ 	.short	0x0000
        /*0042*/ 	.short	0x0000
        /*0044*/ 	.byte	0x00, 0xf5, 0x21, 0x00


	//----- nvinfo : EIATTR_SPARSE_MMA_MASK
	.align		4
.L_59:
        /*0048*/ 	.byte	0x03, 0x50
        /*004a*/ 	.short	0x0000


	//----- nvinfo : EIATTR_MAXREG_COUNT
	.align		4
        /*004c*/ 	.byte	0x03, 0x1b
        /*004e*/ 	.short	0x00ff


	//----- nvinfo : EIATTR_MERCURY_ISA_VERSION
	.align		4
        /*0050*/ 	.byte	0x03, 0x5f
        /*0052*/ 	.short	0x0101


	//----- nvinfo : EIATTR_VRC_CTA_INIT_COUNT
	.align		4
        /*0054*/ 	.byte	0x02, 0x4a
	.zero		1
	.zero		1


	//----- nvinfo : EIATTR_EXIT_INSTR_OFFSETS
	.align		4
        /*0058*/ 	.byte	0x04, 0x1c
        /*005a*/ 	.short	(.L_61 - .L_60)


	//   ....[0]....
.L_60:
        /*005c*/ 	.word	0x000000c0


	//   ....[1]....
        /*0060*/ 	.word	0x00000160


	//----- nvinfo : EIATTR_CBANK_PARAM_SIZE
	.align		4
.L_61:
        /*0064*/ 	.byte	0x03, 0x19
        /*0066*/ 	.short	0x0018


	//----- nvinfo : EIATTR_PARAM_CBANK
	.align		4
        /*0068*/ 	.byte	0x04, 0x0a
        /*006a*/ 	.short	(.L_63 - .L_62)
	.align		4
.L_62:
        /*006c*/ 	.word	index@(.nv.constant0._Z21transposeGlobalMemoryPfS_ii)
        /*0070*/ 	.short	0x0380
        /*0072*/ 	.short	0x0018


	//----- nvinfo : EIATTR_SW_WAR
	.align		4
.L_63:
        /*0074*/ 	.byte	0x04, 0x36
        /*0076*/ 	.short	(.L_65 - .L_64)
.L_64:
        /*0078*/ 	.word	0x00000008
.L_65:


//--------------------- .nv.callgraph             --------------------------
	.section	.nv.callgraph,"",@"SHT_CUDA_CALLGRAPH"
	.align	4
	.sectionentsize	8
	.align		4
        /*0000*/ 	.word	0x00000000
	.align		4
        /*0004*/ 	.word	0xffffffff
	.align		4
        /*0008*/ 	.word	0x00000000
	.align		4
        /*000c*/ 	.word	0xfffffffe
	.align		4
        /*0010*/ 	.word	0x00000000
	.align		4
        /*0014*/ 	.word	0xfffffffd
	.align		4
        /*0018*/ 	.word	0x00000000
	.align		4
        /*001c*/ 	.word	0xfffffffc


//--------------------- .text._Z36transposeSharedMemoryNoBankConflictsPfS_ii --------------------------
	.section	.text._Z36transposeSharedMemoryNoBankConflictsPfS_ii,"ax",@progbits
	.align	128
        .global         _Z36transposeSharedMemoryNoBankConflictsPfS_ii
        .type           _Z36transposeSharedMemoryNoBankConflictsPfS_ii,@function
        .size           _Z36transposeSharedMemoryNoBankConflictsPfS_ii,(.L_x_3 - _Z36transposeSharedMemoryNoBankConflictsPfS_ii)
        .other          _Z36transposeSharedMemoryNoBankConflictsPfS_ii,@"STO_CUDA_ENTRY STV_DEFAULT"
_Z36transposeSharedMemoryNoBankConflictsPfS_ii:
.text._Z36transposeSharedMemoryNoBankConflictsPfS_ii:
[----:B------:R-:W-:Y:S01]  /*0000*/  LDC R1, c[0x0][0x37c] ;  /* 0x0000df00ff017b82 */ /* 0x000fe20000000800 */
[----:B------:R-:W0:Y:S07]  /*0010*/  S2R R11, SR_TID.Y ;  /* 0x00000000000b7919 */ /* 0x000e2e0000002200 */
[----:B------:R-:W1:Y:S01]  /*0020*/  S2UR UR5, SR_CTAID.Y ;  /* 0x00000000000579c3 */ /* 0x000e620000002600 */
[----:B------:R-:W2:Y:S01]  /*0030*/  LDCU UR6, c[0x0][0x360] ;  /* 0x00006c00ff0677ac */ /* 0x000ea20008000800 */
[----:B------:R-:W3:Y:S01]  /*0040*/  S2R R9, SR_TID.X ;  /* 0x0000000000097919 */ /* 0x000ee20000002100 */
[----:B------:R-:W1:Y:S05]  /*0050*/  LDCU UR7, c[0x0][0x364] ;  /* 0x00006c80ff0777ac */ /* 0x000e6a0008000800 */
[----:B------:R-:W2:Y:S01]  /*0060*/  S2UR UR4, SR_CTAID.X ;  /* 0x00000000000479c3 */ /* 0x000ea20000002500 */
[----:B------:R-:W4:Y:S01]  /*0070*/  LDCU.64 UR8, c[0x0][0x390] ;  /* 0x00007200ff0877ac */ /* 0x000f220008000a00 */
[----:B-1----:R-:W-:-:S06]  /*0080*/  UIMAD UR5, UR5, UR7, URZ ;  /* 0x00000007050572a4 */ /* 0x002fcc000f8e02ff */
[----:B0-----:R-:W-:Y:S01]  /*0090*/  VIADD R5, R11, UR5 ;  /* 0x000000050b057c36 */ /* 0x001fe20008000000 */
[----:B--2---:R-:W-:Y:S01]  /*00a0*/  UIMAD UR4, UR4, UR6, URZ ;  /* 0x00000006040472a4 */ /* 0x004fe2000f8e02ff */
[----:B------:R-:W0:Y:S03]  /*00b0*/  LDCU.64 UR6, c[0x0][0x358] ;  /* 0x00006b00ff0677ac */ /* 0x000e260008000a00 */
[----:B----4-:R-:W-:Y:S02]  /*00c0*/  ISETP.GE.AND P0, PT, R5, UR9, PT ;  /* 0x0000000905007c0c */ /* 0x010fe4000bf06270 */
[----:B---3--:R-:W-:-:S05]  /*00d0*/  VIADD R0, R9, UR4 ;  /* 0x0000000409007c36 */ /* 0x008fca0008000000 */
[----:B------:R-:W-:-:S13]  /*00e0*/  ISETP.GE.OR P0, PT, R0, UR8, P0 ;  /* 0x0000000800007c0c */ /* 0x000fda0008706670 */
[----:B------:R-:W1:Y:S01]  /*00f0*/  @!P0 LDC.64 R2, c[0x0][0x380] ;  /* 0x0000e000ff028b82 */ /* 0x000e620000000a00 */
[----:B------:R-:W-:-:S04]  /*0100*/  @!P0 IMAD R5, R5, UR8, R0 ;  /* 0x0000000805058c24 */ /* 0x000fc8000f8e0200 */
[----:B-1----:R-:W-:-:S06]  /*0110*/  @!P0 IMAD.WIDE R2, R5, 0x4, R2 ;  /* 0x0000000405028825 */ /* 0x002fcc00078e0202 */
[----:B0-----:R-:W2:Y:S01]  /*0120*/  @!P0 LDG.E R2, desc[UR6][R2.64] ;  /* 0x0000000602028981 */ /* 0x001ea2000c1e1900 */
[----:B------:R-:W-:Y:S01]  /*0130*/  @!P0 MOV R0, 0x400 ;  /* 0x0000040000008802 */ /* 0x000fe20000000f00 */
[----:B------:R-:W-:Y:S01]  /*0140*/  VIADD R7, R11, UR4 ;  /* 0x000000040b077c36 */ /* 0x000fe20008000000 */
[----:B------:R-:W-:Y:S01]  /*0150*/  IADD3 R4, PT, PT, R9, UR5, RZ ;  /* 0x0000000509047c10 */ /* 0x000fe2000fffe0ff */
[----:B------:R-:W0:Y:S03]  /*0160*/  @!P0 S2R R5, SR_CgaCtaId ;  /* 0x0000000000058919 */ /* 0x000e260000008800 */
[----:B------:R-:W-:-:S04]  /*0170*/  ISETP.GE.AND P1, PT, R4, UR9, PT ;  /* 0x0000000904007c0c */ /* 0x000fc8000bf26270 */
[----:B------:R-:W-:Y:S02]  /*0180*/  ISETP.GE.OR P1, PT, R7, UR8, P1 ;  /* 0x0000000807007c0c */ /* 0x000fe40008f26670 */
[----:B0-----:R-:W-:-:S05]  /*0190*/  @!P0 LEA R0, R5, R0, 0x18 ;  /* 0x0000000005008211 */ /* 0x001fca00078ec0ff */
[----:B------:R-:W-:-:S05]  /*01a0*/  @!P0 IMAD R0, R11, 0x84, R0 ;  /* 0x000000840b008824 */ /* 0x000fca00078e0200 */
[----:B------:R-:W-:-:S05]  /*01b0*/  @!P0 LEA R5, R9, R0, 0x2 ;  /* 0x0000000009058211 */ /* 0x000fca00078e10ff */
[----:B--2---:R0:W-:Y:S01]  /*01c0*/  @!P0 STS [R5], R2 ;  /* 0x0000000205008388 */ /* 0x0041e20000000800 */
[----:B------:R-:W-:Y:S06]  /*01d0*/  BAR.SYNC.DEFER_BLOCKING 0x0 ;  /* 0x0000000000007b1d */ /* 0x000fec0000010000 */
[----:B------:R-:W-:Y:S05]  /*01e0*/  @P1 EXIT ;  /* 0x000000000000194d */ /* 0x000fea0003800000 */
[----:B------:R-:W1:Y:S01]  /*01f0*/  S2R R3, SR_CgaCtaId ;  /* 0x0000000000037919 */ /* 0x000e620000008800 */
[----:B------:R-:W-:Y:S01]  /*0200*/  MOV R0, 0x400 ;  /* 0x0000040000007802 */ /* 0x000fe20000000f00 */
[----:B------:R-:W-:-:S03]  /*0210*/  IMAD R7, R7, UR9, R4 ;  /* 0x0000000907077c24 */ /* 0x000fc6000f8e0204 */
[----:B-1----:R-:W-:Y:S02]  /*0220*/  LEA R0, R3, R0, 0x18 ;  /* 0x0000000003007211 */ /* 0x002fe400078ec0ff */
[----:B0-----:R-:W0:Y:S03]  /*0230*/  LDC.64 R2, c[0x0][0x388] ;  /* 0x0000e200ff027b82 */ /* 0x001e260000000a00 */
[----:B------:R-:W-:-:S04]  /*0240*/  IMAD R0, R9, 0x84, R0 ;  /* 0x0000008409007824 */ /* 0x000fc800078e0200 */
[----:B------:R-:W-:-:S05]  /*0250*/  IMAD R0, R11, 0x4, R0 ;  /* 0x000000040b007824 */ /* 0x000fca00078e0200 */
[----:B------:R-:W1:Y:S01]  /*0260*/  LDS R5, [R0] ;  /* 0x0000000000057984 */ /* 0x000e620000000800 */
[----:B0-----:R-:W-:-:S05]  /*0270*/  IMAD.WIDE R2, R7, 0x4, R2 ;  /* 0x0000000407027825 */ /* 0x001fca00078e0202 */
[----:B-1----:R-:W-:Y:S01]  /*0280*/  STG.E desc[UR6][R2.64], R5 ;  /* 0x0000000502007986 */ /* 0x002fe2000c101906 */
[----:B------:R-:W-:Y:S05]  /*0290*/  EXIT ;  /* 0x000000000000794d */ /* 0x000fea0003800000 */
.L_x_0:
[----:B------:R-:W-:-:S00]  /*02a0*/  BRA `(.L_x_0) ;  /* 0xfffffffc00fc7947 */ /* 0x000fc0000383ffff */
[----:B------:R-:W-:-:S00]  /*02b0*/  NOP ;  /* 0x0000000000007918 */ /* 0x000fc00000000000 */
        /* <DEDUP_REMOVED lines=12> */
.L_x_3:


//--------------------- .text._Z21transposeSharedMemoryPfS_ii --------------------------
	.section	.text._Z21transposeSharedMemoryPfS_ii,"ax",@progbits
	.align	128
        .global         _Z21transposeSharedMemoryPfS_ii
        .type           _Z21transposeSharedMemoryPfS_ii,@function
        .size           _Z21transposeSharedMemoryPfS_ii,(.L_x_4 - _Z21transposeSharedMemoryPfS_ii)
        .other          _Z21transposeSharedMemoryPfS_ii,@"STO_CUDA_ENTRY STV_DEFAULT"
_Z21transposeSharedMemoryPfS_ii:
.text._Z21transposeSharedMemoryPfS_ii:
        /* <DEDUP_REMOVED lines=25> */
[----:B0-----:R-:W-:-:S04]  /*0190*/  @!P0 LEA R0, R5, R0, 0x18 ;  /* 0x0000000005008211 */ /* 0x001fc800078ec0ff */
[----:B------:R-:W-:-:S05]  /*01a0*/  @!P0 LEA R0, R11, R0, 0x7 ;  /* 0x000000000b008211 */ /* 0x000fca00078e38ff */
[----:B------:R-:W-:-:S05]  /*01b0*/  @!P0 IMAD R5, R9, 0x4, R0 ;  /* 0x0000000409058824 */ /* 0x000fca00078e0200 */
[----:B--2---:R0:W-:Y:S01]  /*01c0*/  @!P0 STS [R5], R2 ;  /* 0x0000000205008388 */ /* 0x0041e20000000800 */
[----:B------:R-:W-:Y:S06]  /*01d0*/  BAR.SYNC.DEFER_BLOCKING 0x0 ;  /* 0x0000000000007b1d */ /* 0x000fec0000010000 */
[----:B------:R-:W-:Y:S05]  /*01e0*/  @P1 EXIT ;  /* 0x000000000000194d */ /* 0x000fea0003800000 */
[----:B------:R-:W1:Y:S01]  /*01f0*/  S2UR UR5, SR_CgaCtaId ;  /* 0x00000000000579c3 */ /* 0x000e620000008800 */
[----:B------:R-:W-:Y:S01]  /*0200*/  UMOV UR4, 0x400 ;  /* 0x0000040000047882 */ /* 0x000fe20000000000 */
[----:B------:R-:W-:-:S06]  /*0210*/  IMAD R7, R7, UR9, R4 ;  /* 0x0000000907077c24 */ /* 0x000fcc000f8e0204 */
[----:B0-----:R-:W0:Y:S01]  /*0220*/  LDC.64 R2, c[0x0][0x388] ;  /* 0x0000e200ff027b82 */ /* 0x001e220000000a00 */
[----:B-1----:R-:W-:-:S06]  /*0230*/  ULEA UR4, UR5, UR4, 0x18 ;  /* 0x0000000405047291 */ /* 0x002fcc000f8ec0ff */
[----:B------:R-:W-:Y:S01]  /*0240*/  LEA R0, R9, UR4, 0x7 ;  /* 0x0000000409007c11 */ /* 0x000fe2000f8e38ff */
[----:B0-----:R-:W-:-:S03]  /*0250*/  IMAD.WIDE R2, R7, 0x4, R2 ;  /* 0x0000000407027825 */ /* 0x001fc600078e0202 */
[----:B------:R-:W-:-:S05]  /*0260*/  LEA R0, R11, R0, 0x2 ;  /* 0x000000000b007211 */ /* 0x000fca00078e10ff */
[----:B------:R-:W0:Y:S04]  /*0270*/  LDS R5, [R0] ;  /* 0x0000000000057984 */ /* 0x000e280000000800 */
[----:B0-----:R-:W-:Y:S01]  /*0280*/  STG.E desc[UR6][R2.64], R5 ;  /* 0x0000000502007986 */ /* 0x001fe2000c101906 */
[----:B------:R-:W-:Y:S05]  /*0290*/  EXIT ;  /* 0x000000000000794d */ /* 0x000fea0003800000 */
.L_x_1:
        /* <DEDUP_REMOVED lines=14> */
.L_x_4:


//--------------------- .text._Z21transposeGlobalMemoryPfS_ii --------------------------
	.section	.text._Z21transposeGlobalMemoryPfS_ii,"ax",@progbits
	.align	128
        .global         _Z21transposeGlobalMemoryPfS_ii
        .type           _Z21transposeGlobalMemoryPfS_ii,@function
        .size           _Z21transposeGlobalMemoryPfS_ii,(.L_x_5 - _Z21transposeGlobalMemoryPfS_ii)
        .other          _Z21transposeGlobalMemoryPfS_ii,@"STO_CUDA_ENTRY STV_DEFAULT"
_Z21transposeGlobalMemoryPfS_ii:
.text._Z21transposeGlobalMemoryPfS_ii:
[----:B------:R-:W-:Y:S01]  /*0000*/  LDC R1, c[0x0][0x37c] ;  /* 0x0000df00ff017b82 */ /* 0x000fe20000000800 */
[----:B------:R-:W0:Y:S07]  /*0010*/  S2R R2, SR_TID.Y ;  /* 0x0000000000027919 */ /* 0x000e2e0000002200 */
[----:B------:R-:W1:Y:S01]  /*0020*/  LDC R0, c[0x0][0x360] ;  /* 0x0000d800ff007b82 */ /* 0x000e620000000800 */
[----:B------:R-:W2:Y:S01]  /*0030*/  LDCU.64 UR6, c[0x0][0x390] ;  /* 0x00007200ff0677ac */ /* 0x000ea20008000a00 */
[----:B------:R-:W1:Y:S06]  /*0040*/  S2R R3, SR_TID.X ;  /* 0x0000000000037919 */ /* 0x000e6c0000002100 */
[----:B------:R-:W0:Y:S08]  /*0050*/  S2UR UR5, SR_CTAID.Y ;  /* 0x00000000000579c3 */ /* 0x000e300000002600 */
[----:B------:R-:W0:Y:S08]  /*0060*/  LDC R7, c[0x0][0x364] ;  /* 0x0000d900ff077b82 */ /* 0x000e300000000800 */
[----:B------:R-:W1:Y:S01]  /*0070*/  S2UR UR4, SR_CTAID.X ;  /* 0x00000000000479c3 */ /* 0x000e620000002500 */
[----:B0-----:R-:W-:-:S05]  /*0080*/  IMAD R7, R7, UR5, R2 ;  /* 0x0000000507077c24 */ /* 0x001fca000f8e0202 */
[----:B--2---:R-:W-:Y:S01]  /*0090*/  ISETP.GE.AND P0, PT, R7, UR7, PT ;  /* 0x0000000707007c0c */ /* 0x004fe2000bf06270 */
[----:B-1----:R-:W-:-:S05]  /*00a0*/  IMAD R0, R0, UR4, R3 ;  /* 0x0000000400007c24 */ /* 0x002fca000f8e0203 */
[----:B------:R-:W-:-:S13]  /*00b0*/  ISETP.GE.OR P0, PT, R0, UR6, P0 ;  /* 0x0000000600007c0c */ /* 0x000fda0008706670 */
[----:B------:R-:W-:Y:S05]  /*00c0*/  @P0 EXIT ;  /* 0x000000000000094d */ /* 0x000fea0003800000 */
[----:B------:R-:W0:Y:S01]  /*00d0*/  LDC.64 R2, c[0x0][0x380] ;  /* 0x0000e000ff027b82 */ /* 0x000e220000000a00 */
[----:B------:R-:W1:Y:S01]  /*00e0*/  LDCU.64 UR4, c[0x0][0x358] ;  /* 0x00006b00ff0477ac */ /* 0x000e620008000a00 */
[----:B------:R-:W-:-:S04]  /*00f0*/  IMAD R5, R7, UR6, R0 ;  /* 0x0000000607057c24 */ /* 0x000fc8000f8e0200 */
[----:B0-----:R-:W-:Y:S02]  /*0100*/  IMAD.WIDE R2, R5, 0x4, R2 ;  /* 0x0000000405027825 */ /* 0x001fe400078e0202 */
[----:B------:R-:W0:Y:S04]  /*0110*/  LDC.64 R4, c[0x0][0x388] ;  /* 0x0000e200ff047b82 */ /* 0x000e280000000a00 */
[----:B-1----:R-:W2:Y:S01]  /*0120*/  LDG.E R3, desc[UR4][R2.64] ;  /* 0x0000000402037981 */ /* 0x002ea2000c1e1900 */
[----:B------:R-:W-:-:S04]  /*0130*/  IMAD R7, R0, UR7, R7 ;  /* 0x0000000700077c24 */ /* 0x000fc8000f8e0207 */
[----:B0-----:R-:W-:-:S05]  /*0140*/  IMAD.WIDE R4, R7, 0x4, R4 ;  /* 0x0000000407047825 */ /* 0x001fca00078e0204 */
[----:B--2---:R-:W-:Y:S01]  /*0150*/  STG.E desc[UR4][R4.64], R3 ;  /* 0x0000000304007986 */ /* 0x004fe2000c101904 */
[----:B------:R-:W-:Y:S05]  /*0160*/  EXIT ;  /* 0x000000000000794d */ /* 0x000fea0003800000 */
.L_x_2:
        /* <DEDUP_REMOVED lines=9> */
.L_x_5:


//--------------------- .nv.shared._Z36transposeSharedMemoryNoBankConflictsPfS_ii --------------------------
	.section	.nv.shared._Z36transposeSharedMemoryNoBankConflictsPfS_ii,"aw",@nobits
	.sectionflags	@""
	.align	4
.nv.shared._Z36transposeSharedMemoryNoBankConflictsPfS_ii:
	.zero		5248


//--------------------- .nv.shared.reserved.0     --------------------------
	.section	.nv.shared.reserved.0,"aw",@nobits
	.weak		__nv_reservedSMEM_offset_0_alias
	.size		__nv_reservedSMEM_offset_0_alias, 0, 64
	.other		__nv_reservedSMEM_offset_0_alias,@"STO_CUDA_RESERVED_SHARED STV_DEFAULT"
__nv_reservedSMEM_offset_0_alias:
	.zero		0
	.zero		64


//--------------------- .nv.shared._Z21transposeSharedMemoryPfS_ii --------------------------
	.section	.nv.shared._Z21transposeSharedMemoryPfS_ii,"aw",@nobits
	.sectionflags	@""
	.align	4
.nv.shared._Z21transposeSharedMemoryPfS_ii:
	.zero		5120


//--------------------- .nv.constant0._Z36transposeSharedMemoryNoBankConflictsPfS_ii --------------------------
	.section	.nv.constant0._Z36transposeSharedMemoryNoBankConflictsPfS_ii,"a",@progbits
	.sectionflags	@""
	.align	4
.nv.constant0._Z36transposeSharedMemoryNoBankConflictsPfS_ii:
	.zero		920


//--------------------- .nv.constant0._Z21transposeSharedMemoryPfS_ii --------------------------
	.section	.nv.constant0._Z21transposeSharedMemoryPfS_ii,"a",@progbits
	.sectionflags	@""
	.align	4
.nv.constant0._Z21transposeSharedMemoryPfS_ii:
	.zero		920


//--------------------- .nv.constant0._Z21transposeGlobalMemoryPfS_ii --------------------------
	.section	.nv.constant0._Z21transposeGlobalMemoryPfS_ii,"a",@progbits
	.sectionflags	@""
	.align	4
.nv.constant0._Z21transposeGlobalMemoryPfS_ii:
	.zero		920


//--------------------- SYMBOLS --------------------------

	.type		.nv.reservedSmem.offset0,@object
	.size		.nv.reservedSmem.offset0,0x4
	.type		.nv.reservedSmem.cap,@object
	.size		.nv.reservedSmem.cap,0x4
